	.headerflags	@"EF_CUDA_TEXMODE_UNIFIED EF_CUDA_64BIT_ADDRESS EF_CUDA_ACCELERATORS EF_CUDA_SM90 EF_CUDA_VIRTUAL_SM(EF_CUDA_SM90)"
	.elftype	@"ET_EXEC"


//--------------------- .nv.info                  --------------------------
	.section	.nv.info,"",@"SHT_CUDA_INFO"
	.align	4


	//----- nvinfo : EIATTR_REGCOUNT
	.align		4
        /*0000*/ 	.byte	0x04, 0x2f
        /*0002*/ 	.short	(.L_3 - .L_2)
	.align		4
.L_2:
        /*0004*/ 	.word	index@(triton_poi_fused__native_batch_norm_legit_no_training_add_convolution_relu_18)
        /*0008*/ 	.word	0x0000001c


	//----- nvinfo : EIATTR_MIN_STACK_SIZE
	.align		4
.L_3:
        /*000c*/ 	.byte	0x04, 0x12
        /*000e*/ 	.short	(.L_5 - .L_4)
	.align		4
.L_4:
        /*0010*/ 	.word	index@(triton_poi_fused__native_batch_norm_legit_no_training_add_convolution_relu_18)
        /*0014*/ 	.word	0x00000000


	//----- nvinfo : EIATTR_FRAME_SIZE
	.align		4
.L_5:
        /*0018*/ 	.byte	0x04, 0x11
        /*001a*/ 	.short	(.L_7 - .L_6)
	.align		4
.L_6:
        /*001c*/ 	.word	index@(triton_poi_fused__native_batch_norm_legit_no_training_add_convolution_relu_18)
        /*0020*/ 	.word	0x00000000


	//----- nvinfo : EIATTR_MIN_STACK_SIZE
	.align		4
.L_7:
        /*0024*/ 	.byte	0x04, 0x12
        /*0026*/ 	.short	(.L_9 - .L_8)
	.align		4
.L_8:
        /*0028*/ 	.word	index@(triton_poi_fused__native_batch_norm_legit_no_training_add_convolution_relu_18)
        /*002c*/ 	.word	0x00000000
.L_9:


//--------------------- .nv.info.triton_poi_fused__native_batch_norm_legit_no_training_add_convolution_relu_18 --------------------------
	.section	.nv.info.triton_poi_fused__native_batch_norm_legit_no_training_add_convolution_relu_18,"",@"SHT_CUDA_INFO"
	.sectionflags	@""
	.align	4


	//----- nvinfo : EIATTR_CUDA_API_VERSION
	.align		4
        /*0000*/ 	.byte	0x04, 0x37
        /*0002*/ 	.short	(.L_11 - .L_10)
.L_10:
        /*0004*/ 	.word	0x0000007c


	//----- nvinfo : EIATTR_KPARAM_INFO
	.align		4
.L_11:
        /*0008*/ 	.byte	0x04, 0x17
        /*000a*/ 	.short	(.L_13 - .L_12)
.L_12:
        /*000c*/ 	.word	0x00000000
        /*0010*/ 	.short	0x000a
        /*0012*/ 	.short	0x0050
        /*0014*/ 	.byte	0x00, 0xf0, 0x11, 0x00


	//----- nvinfo : EIATTR_KPARAM_INFO
	.align		4
.L_13:
        /*0018*/ 	.byte	0x04, 0x17
        /*001a*/ 	.short	(.L_15 - .L_14)
.L_14:
        /*001c*/ 	.word	0x00000000
        /*0020*/ 	.short	0x0009
        /*0022*/ 	.short	0x0048
        /*0024*/ 	.byte	0x00, 0xf4, 0x21, 0x00


	//----- nvinfo : EIATTR_KPARAM_INFO
	.align		4
.L_15:
        /*0028*/ 	.byte	0x04, 0x17
        /*002a*/ 	.short	(.L_17 - .L_16)
.L_16:
        /*002c*/ 	.word	0x00000000
        /*0030*/ 	.short	0x0008
        /*0032*/ 	.short	0x0040
        /*0034*/ 	.byte	0x00, 0xf4, 0x21, 0x00


	//----- nvinfo : EIATTR_KPARAM_INFO
	.align		4
.L_17:
        /*0038*/ 	.byte	0x04, 0x17
        /*003a*/ 	.short	(.L_19 - .L_18)
.L_18:
        /*003c*/ 	.word	0x00000000
        /*0040*/ 	.short	0x0007
        /*0042*/ 	.short	0x0038
        /*0044*/ 	.byte	0x00, 0xf4, 0x21, 0x00


	//----- nvinfo : EIATTR_KPARAM_INFO
	.align		4
.L_19:
        /*0048*/ 	.byte	0x04, 0x17
        /*004a*/ 	.short	(.L_21 - .L_20)
.L_20:
        /*004c*/ 	.word	0x00000000
        /*0050*/ 	.short	0x0006
        /*0052*/ 	.short	0x0030
        /*0054*/ 	.byte	0x00, 0xf4, 0x21, 0x00


	//----- nvinfo : EIATTR_KPARAM_INFO
	.align		4
.L_21:
        /*0058*/ 	.byte	0x04, 0x17
        /*005a*/ 	.short	(.L_23 - .L_22)
.L_22:
        /*005c*/ 	.word	0x00000000
        /*0060*/ 	.short	0x0005
        /*0062*/ 	.short	0x0028
        /*0064*/ 	.byte	0x00, 0xf4, 0x21, 0x00


	//----- nvinfo : EIATTR_KPARAM_INFO
	.align		4
.L_23:
        /*0068*/ 	.byte	0x04, 0x17
        /*006a*/ 	.short	(.L_25 - .L_24)
.L_24:
        /*006c*/ 	.word	0x00000000
        /*0070*/ 	.short	0x0004
        /*0072*/ 	.short	0x0020
        /*0074*/ 	.byte	0x00, 0xf4, 0x21, 0x00


	//----- nvinfo : EIATTR_KPARAM_INFO
	.align		4
.L_25:
        /*0078*/ 	.byte	0x04, 0x17
        /*007a*/ 	.short	(.L_27 - .L_26)
.L_26:
        /*007c*/ 	.word	0x00000000
        /*0080*/ 	.short	0x0003
        /*0082*/ 	.short	0x0018
        /*0084*/ 	.byte	0x00, 0xf4, 0x21, 0x00


	//----- nvinfo : EIATTR_KPARAM_INFO
	.align		4
.L_27:
        /*0088*/ 	.byte	0x04, 0x17
        /*008a*/ 	.short	(.L_29 - .L_28)
.L_28:
        /*008c*/ 	.word	0x00000000
        /*0090*/ 	.short	0x0002
        /*0092*/ 	.short	0x0010
        /*0094*/ 	.byte	0x00, 0xf4, 0x21, 0x00


	//----- nvinfo : EIATTR_KPARAM_INFO
	.align		4
.L_29:
        /*0098*/ 	.byte	0x04, 0x17
        /*009a*/ 	.short	(.L_31 - .L_30)
.L_30:
        /*009c*/ 	.word	0x00000000
        /*00a0*/ 	.short	0x0001
        /*00a2*/ 	.short	0x0008
        /*00a4*/ 	.byte	0x00, 0xf4, 0x21, 0x00


	//----- nvinfo : EIATTR_KPARAM_INFO
	.align		4
.L_31:
        /*00a8*/ 	.byte	0x04, 0x17
        /*00aa*/ 	.short	(.L_33 - .L_32)
.L_32:
        /*00ac*/ 	.word	0x00000000
        /*00b0*/ 	.short	0x0000
        /*00b2*/ 	.short	0x0000
        /*00b4*/ 	.byte	0x00, 0xf4, 0x21, 0x00


	//----- nvinfo : EIATTR_SPARSE_MMA_MASK
	.align		4
.L_33:
        /*00b8*/ 	.byte	0x03, 0x50
        /*00ba*/ 	.short	0x0000


	//----- nvinfo : EIATTR_MAXREG_COUNT
	.align		4
        /*00bc*/ 	.byte	0x03, 0x1b
        /*00be*/ 	.short	0x00ff


	//----- nvinfo : EIATTR_EXIT_INSTR_OFFSETS
	.align		4
        /*00c0*/ 	.byte	0x04, 0x1c
        /*00c2*/ 	.short	(.L_35 - .L_34)


	//   ....[0]....
.L_34:
        /*00c4*/ 	.word	0x00000400


	//----- nvinfo : EIATTR_REQNTID
	.align		4
.L_35:
        /*00c8*/ 	.byte	0x04, 0x10
        /*00ca*/ 	.short	(.L_37 - .L_36)
.L_36:
        /*00cc*/ 	.word	0x00000080
        /*00d0*/ 	.word	0x00000001
        /*00d4*/ 	.word	0x00000001


	//----- nvinfo : EIATTR_CBANK_PARAM_SIZE
	.align		4
.L_37:
        /*00d8*/ 	.byte	0x03, 0x19
        /*00da*/ 	.short	0x0054


	//----- nvinfo : EIATTR_PARAM_CBANK
	.align		4
        /*00dc*/ 	.byte	0x04, 0x0a
        /*00de*/ 	.short	(.L_39 - .L_38)
	.align		4
.L_38:
        /*00e0*/ 	.word	index@(.nv.constant0.triton_poi_fused__native_batch_norm_legit_no_training_add_convolution_relu_18)
        /*00e4*/ 	.short	0x0210
        /*00e6*/ 	.short	0x0054


	//----- nvinfo : EIATTR_SW_WAR
	.align		4
.L_39:
        /*00e8*/ 	.byte	0x04, 0x36
        /*00ea*/ 	.short	(.L_41 - .L_40)
.L_40:
        /*00ec*/ 	.word	0x00000008
.L_41:


//--------------------- .nv.callgraph             --------------------------
	.section	.nv.callgraph,"",@"SHT_CUDA_CALLGRAPH"
	.align	4
	.sectionentsize	8
	.align		4
        /*0000*/ 	.word	0x00000000
	.align		4
        /*0004*/ 	.word	0xffffffff
	.align		4
        /*0008*/ 	.word	0x00000000
	.align		4
        /*000c*/ 	.word	0xfffffffe
	.align		4
        /*0010*/ 	.word	0x00000000
	.align		4
        /*0014*/ 	.word	0xfffffffd
	.align		4
        /*0018*/ 	.word	0x00000000
	.align		4
        /*001c*/ 	.word	0xfffffffc


//--------------------- .nv.constant4             --------------------------
	.section	.nv.constant4,"a",@progbits
	.align	8
	.align		8
.nv.constant4:
        /*0000*/ 	.dword	_$_str
	.align		8
        /*0008*/ 	.dword	_$_str_$_2


//--------------------- .text.triton_poi_fused__native_batch_norm_legit_no_training_add_convolution_relu_18 --------------------------
	.section	.text.triton_poi_fused__native_batch_norm_legit_no_training_add_convolution_relu_18,"ax",@progbits
	.align	128
        .global         triton_poi_fused__native_batch_norm_legit_no_training_add_convolution_relu_18
        .type           triton_poi_fused__native_batch_norm_legit_no_training_add_convolution_relu_18,@function
        .size           triton_poi_fused__native_batch_norm_legit_no_training_add_convolution_relu_18,(.L_x_1 - triton_poi_fused__native_batch_norm_legit_no_training_add_convolution_relu_18)
        .other          triton_poi_fused__native_batch_norm_legit_no_training_add_convolution_relu_18,@"STO_CUDA_ENTRY STV_DEFAULT"
triton_poi_fused__native_batch_norm_legit_no_training_add_convolution_relu_18:
.text.triton_poi_fused__native_batch_norm_legit_no_training_add_convolution_relu_18:
[----:B------:R-:W-:Y:S01]  /*0000*/  LDC R1, c[0x0][0x28] ;  /* 0x00000a00ff017b82 */ /* 0x000fe20000000800 */
[----:B------:R-:W1:Y:S07]  /*0010*/  S2R R0, SR_TID.X ;  /* 0x0000000000007919 */ /* 0x000e6e0000002100 */
[----:B------:R-:W2:Y:S01]  /*0020*/  LDC.64 R12, c[0x0][0x240] ;  /* 0x00009000ff0c7b82 */ /* 0x000ea20000000a00 */
[----:B------:R-:W-:Y:S01]  /*0030*/  ULDC.64 UR4, c[0x0][0x208] ;  /* 0x0000820000047ab9 */ /* 0x000fe20000000a00 */
[----:B------:R-:W3:Y:S06]  /*0040*/  S2R R3, SR_CTAID.X ;  /* 0x0000000000037919 */ /* 0x000eec0000002500 */
[----:B------:R-:W4:Y:S08]  /*0050*/  LDC.64 R20, c[0x0][0x220] ;  /* 0x00008800ff147b82 */ /* 0x000f300000000a00 */
[----:B------:R-:W5:Y:S08]  /*0060*/  LDC.64 R22, c[0x0][0x228] ;  /* 0x00008a00ff167b82 */ /* 0x000f700000000a00 */
[----:B------:R-:W5:Y:S01]  /*0070*/  LDC.64 R16, c[0x0][0x230] ;  /* 0x00008c00ff107b82 */ /* 0x000f620000000a00 */
[----:B-1----:R-:W-:-:S07]  /*0080*/  LOP3.LUT R0, R0, 0x7f, RZ, 0xc0, !PT ;  /* 0x0000007f00007812 */ /* 0x002fce00078ec0ff */
[----:B------:R-:W1:Y:S01]  /*0090*/  LDC.64 R14, c[0x0][0x218] ;  /* 0x00008600ff0e7b82 */ /* 0x000e620000000a00 */
[----:B---3--:R-:W-:Y:S02]  /*00a0*/  SHF.R.S32.HI R2, RZ, 0x18, R3 ;  /* 0x00000018ff027819 */ /* 0x008fe40000011403 */
[----:B------:R-:W-:Y:S02]  /*00b0*/  LEA R0, R3, R0, 0x7 ;  /* 0x0000000003007211 */ /* 0x000fe400078e38ff */
[----:B------:R-:W-:-:S03]  /*00c0*/  SGXT R3, R2, 0x1 ;  /* 0x000000010203781a */ /* 0x000fc60000000200 */
[----:B------:R-:W3:Y:S01]  /*00d0*/  LDC.64 R8, c[0x0][0x210] ;  /* 0x00008400ff087b82 */ /* 0x000ee20000000a00 */
[----:B------:R-:W-:-:S04]  /*00e0*/  LEA.HI R3, R3, R0, RZ, 0x8 ;  /* 0x0000000003037211 */ /* 0x000fc800078f40ff */
[----:B------:R-:W-:-:S03]  /*00f0*/  SHF.R.S32.HI R3, RZ, 0x8, R3 ;  /* 0x00000008ff037819 */ /* 0x000fc60000011403 */
[----:B------:R-:W3:Y:S01]  /*0100*/  LDC.64 R6, c[0x0][0x238] ;  /* 0x00008e00ff067b82 */ /* 0x000ee20000000a00 */
[----:B------:R-:W-:-:S04]  /*0110*/  LEA.HI R2, R3, R3, RZ, 0x2 ;  /* 0x0000000303027211 */ /* 0x000fc800078f10ff */
[----:B------:R-:W-:-:S03]  /*0120*/  LOP3.LUT R2, R2, 0xfffffffc, RZ, 0xc0, !PT ;  /* 0xfffffffc02027812 */ /* 0x000fc600078ec0ff */
[----:B------:R-:W3:Y:S01]  /*0130*/  LDC.64 R4, c[0x0][0x248] ;  /* 0x00009200ff047b82 */ /* 0x000ee20000000a00 */
[----:B------:R-:W-:-:S05]  /*0140*/  IADD3 R11, R3, -R2, RZ ;  /* 0x80000002030b7210 */ /* 0x000fca0007ffe0ff */
[----:B--2---:R-:W-:Y:S02]  /*0150*/  IMAD.WIDE R12, R11, 0x4, R12 ;  /* 0x000000040b0c7825 */ /* 0x004fe400078e020c */
[----:B------:R-:W2:Y:S03]  /*0160*/  LDC.64 R2, c[0x0][0x250] ;  /* 0x00009400ff027b82 */ /* 0x000ea60000000a00 */
[----:B------:R-:W2:Y:S01]  /*0170*/  LDG.E.EL R10, desc[UR4][R12.64] ;  /* 0x000000040c0a7981 */ /* 0x000ea2000c2e1900 */
[----:B----4-:R-:W-:-:S04]  /*0180*/  IMAD.WIDE R20, R0, 0x4, R20 ;  /* 0x0000000400147825 */ /* 0x010fc800078e0214 */
[----:B-----5:R-:W-:Y:S01]  /*0190*/  IMAD.WIDE R22, R11, 0x4, R22 ;  /* 0x000000040b167825 */ /* 0x020fe200078e0216 */
[----:B------:R-:W4:Y:S04]  /*01a0*/  LDG.E R12, desc[UR4][R20.64] ;  /* 0x00000004140c7981 */ /* 0x000f28000c1e1900 */
[----:B------:R-:W4:Y:S01]  /*01b0*/  LDG.E.EL R13, desc[UR4][R22.64] ;  /* 0x00000004160d7981 */ /* 0x000f22000c2e1900 */
[----:B0-----:R-:W-:-:S04]  /*01c0*/  IMAD.WIDE R24, R0, 0x4, R16 ;  /* 0x0000000400187825 */ /* 0x001fc800078e0210 */
[C---:B-1----:R-:W-:Y:S02]  /*01d0*/  IMAD.WIDE R18, R11.reuse, 0x4, R14 ;  /* 0x000000040b127825 */ /* 0x042fe400078e020e */
[----:B------:R-:W5:Y:S02]  /*01e0*/  LDG.E R14, desc[UR4][R24.64] ;  /* 0x00000004180e7981 */ /* 0x000f64000c1e1900 */
[----:B---3--:R-:W-:Y:S02]  /*01f0*/  IMAD.WIDE R8, R0, 0x4, R8 ;  /* 0x0000000400087825 */ /* 0x008fe400078e0208 */
[----:B------:R-:W3:Y:S02]  /*0200*/  LDG.E.EL R15, desc[UR4][R18.64] ;  /* 0x00000004120f7981 */ /* 0x000ee4000c2e1900 */
[C---:B------:R-:W-:Y:S02]  /*0210*/  IMAD.WIDE R6, R11.reuse, 0x4, R6 ;  /* 0x000000040b067825 */ /* 0x040fe400078e0206 */
[----:B------:R-:W3:Y:S02]  /*0220*/  LDG.E R16, desc[UR4][R8.64] ;  /* 0x0000000408107981 */ /* 0x000ee4000c1e1900 */
[----:B------:R-:W-:-:S02]  /*0230*/  IMAD.WIDE R4, R11, 0x4, R4 ;  /* 0x000000040b047825 */ /* 0x000fc400078e0204 */
[----:B------:R-:W3:Y:S02]  /*0240*/  LDG.E.EL R6, desc[UR4][R6.64] ;  /* 0x0000000406067981 */ /* 0x000ee4000c2e1900 */
[----:B--2---:R-:W-:Y:S02]  /*0250*/  IMAD.WIDE R2, R11, 0x4, R2 ;  /* 0x000000040b027825 */ /* 0x004fe400078e0202 */
[----:B------:R-:W2:Y:S04]  /*0260*/  LDG.E.EL R4, desc[UR4][R4.64] ;  /* 0x0000000404047981 */ /* 0x000ea8000c2e1900 */
[----:B------:R0:W2:Y:S02]  /*0270*/  LDG.E.EL R11, desc[UR4][R2.64] ;  /* 0x00000004020b7981 */ /* 0x0000a4000c2e1900 */
[----:B0-----:R-:W0:Y:S02]  /*0280*/  LDC.64 R2, c[0x0][0x258] ;  /* 0x00009600ff027b82 */ /* 0x001e240000000a00 */
[----:B0-----:R-:W-:-:S04]  /*0290*/  IMAD.WIDE R2, R0, 0x4, R2 ;  /* 0x0000000400027825 */ /* 0x001fc800078e0202 */
[----:B------:R-:W-:-:S04]  /*02a0*/  FADD R10, R10, 9.9999997473787516356e-06 ;  /* 0x3727c5ac0a0a7421 */ /* 0x000fc80000000000 */
[----:B------:R-:W0:Y:S02]  /*02b0*/  MUFU.SQRT R17, R10 ;  /* 0x0000000a00117308 */ /* 0x000e240000002000 */
[C---:B0-----:R-:W-:Y:S02]  /*02c0*/  FSETP.GT.AND P0, PT, R17.reuse, 8.50705917302346158658e+37, PT ;  /* 0x7e8000001100780b */ /* 0x041fe40003f04000 */
[----:B------:R-:W-:Y:S01]  /*02d0*/  FSETP.GEU.AND P1, PT, R17, 1.175494350822287508e-38, PT ;  /* 0x008000001100780b */ /* 0x000fe20003f2e000 */
[----:B----4-:R-:W-:Y:S01]  /*02e0*/  FADD R13, R12, R13 ;  /* 0x0000000d0c0d7221 */ /* 0x010fe20000000000 */
[----:B------:R-:W-:-:S09]  /*02f0*/  HFMA2.MMA R12, -RZ, RZ, 1.625, 0 ;  /* 0x3e800000ff0c7435 */ /* 0x000fd200000001ff */
[----:B------:R-:W-:-:S04]  /*0300*/  @P0 FMUL R17, R17, 0.25 ;  /* 0x3e80000011110820 */ /* 0x000fc80000400000 */
[----:B------:R-:W-:-:S06]  /*0310*/  @!P1 FMUL R17, R17, 16777216 ;  /* 0x4b80000011119820 */ /* 0x000fcc0000400000 */
[----:B------:R-:W0:Y:S01]  /*0320*/  MUFU.RCP R17, R17 ;  /* 0x0000001100117308 */ /* 0x000e220000001000 */
[----:B------:R-:W-:Y:S01]  /*0330*/  FSEL R12, R12, 1, P0 ;  /* 0x3f8000000c0c7808 */ /* 0x000fe20000000000 */
[----:B-----5:R-:W-:Y:S01]  /*0340*/  FADD R14, R14, R13 ;  /* 0x0000000d0e0e7221 */ /* 0x020fe20000000000 */
[----:B---3--:R-:W-:-:S03]  /*0350*/  FADD R15, R16, R15 ;  /* 0x0000000f100f7221 */ /* 0x008fc60000000000 */
[----:B------:R-:W-:Y:S01]  /*0360*/  @!P1 FMUL R12, R12, 16777216 ;  /* 0x4b8000000c0c9820 */ /* 0x000fe20000400000 */
[----:B------:R-:W-:-:S04]  /*0370*/  FADD R15, R15, R14 ;  /* 0x0000000e0f0f7221 */ /* 0x000fc80000000000 */
[----:B------:R-:W-:Y:S01]  /*0380*/  FADD R6, -R6, R15 ;  /* 0x0000000f06067221 */ /* 0x000fe20000000100 */
[----:B0-----:R-:W-:-:S04]  /*0390*/  FMUL R5, R17, R12 ;  /* 0x0000000c11057220 */ /* 0x001fc80000400000 */
[----:B------:R-:W-:-:S04]  /*03a0*/  FMUL R5, R6, R5 ;  /* 0x0000000506057220 */ /* 0x000fc80000400000 */
[----:B--2---:R-:W-:-:S05]  /*03b0*/  FFMA R4, R4, R5, R11 ;  /* 0x0000000504047223 */ /* 0x004fca000000000b */
[----:B------:R-:W-:-:S04]  /*03c0*/  FSETP.GEU.AND P0, PT, R4, RZ, PT ;  /* 0x000000ff0400720b */ /* 0x000fc80003f0e000 */
[----:B------:R-:W-:Y:S01]  /*03d0*/  FSEL R5, R4, RZ, P0 ;  /* 0x000000ff04057208 */ /* 0x000fe20000000000 */
[----:B------:R-:W-:Y:S04]  /*03e0*/  STG.E desc[UR4][R8.64], R15 ;  /* 0x0000000f08007986 */ /* 0x000fe8000c101904 */
[----:B------:R-:W-:Y:S01]  /*03f0*/  STG.E desc[UR4][R2.64], R5 ;  /* 0x0000000502007986 */ /* 0x000fe2000c101904 */
[----:B------:R-:W-:Y:S05]  /*0400*/  EXIT ;  /* 0x000000000000794d */ /* 0x000fea0003800000 */
.L_x_0:
[----:B------:R-:W-:-:S00]  /*0410*/  BRA `(.L_x_0) ;  /* 0xfffffffc00fc7947 */ /* 0x000fc0000383ffff */
[----:B------:R-:W-:-:S00]  /*0420*/  NOP ;  /* 0x0000000000007918 */ /* 0x000fc00000000000 */
        /* <DEDUP_REMOVED lines=13> */
.L_x_1:


//--------------------- .nv.global.init           --------------------------
	.section	.nv.global.init,"aw",@progbits
.nv.global.init:
	.type		_$_str,@object
	.size		_$_str,(_$_str_$_2 - _$_str)
_$_str:
        /*0000*/ 	.byte	0x5f, 0x5f, 0x43, 0x55, 0x44, 0x41, 0x5f, 0x46, 0x54, 0x5a, 0x00
	.type		_$_str_$_2,@object
	.size		_$_str_$_2,(.L_1 - _$_str_$_2)
_$_str_$_2:
        /*000b*/ 	.byte	0x5f, 0x5f, 0x43, 0x55, 0x44, 0x41, 0x5f, 0x50, 0x52, 0x45, 0x43, 0x5f, 0x53, 0x51, 0x52, 0x54
        /*001b*/ 	.byte	0x00
.L_1:


//--------------------- .nv.constant0.triton_poi_fused__native_batch_norm_legit_no_training_add_convolution_relu_18 --------------------------
	.section	.nv.constant0.triton_poi_fused__native_batch_norm_legit_no_training_add_convolution_relu_18,"a",@progbits
	.sectionflags	@""
	.align	4
.nv.constant0.triton_poi_fused__native_batch_norm_legit_no_training_add_convolution_relu_18:
	.zero		612
